//
// Generated by NVIDIA NVVM Compiler
//
// Compiler Build ID: CL-36424714
// Cuda compilation tools, release 13.0, V13.0.88
// Based on NVVM 20.0.0
//

.version 9.0
.target sm_100
.address_size 64

	// .globl	_Z15matrixMulKernelPiPKiS1_i

.visible .entry _Z15matrixMulKernelPiPKiS1_i(
	.param .u64 .ptr .align 1 _Z15matrixMulKernelPiPKiS1_i_param_0,
	.param .u64 .ptr .align 1 _Z15matrixMulKernelPiPKiS1_i_param_1,
	.param .u64 .ptr .align 1 _Z15matrixMulKernelPiPKiS1_i_param_2,
	.param .u32 _Z15matrixMulKernelPiPKiS1_i_param_3
)
{
	.reg .pred 	%p<10>;
	.reg .b32 	%r<105>;
	.reg .b64 	%rd<67>;

	ld.param.u64 	%rd14, [_Z15matrixMulKernelPiPKiS1_i_param_1];
	ld.param.u64 	%rd15, [_Z15matrixMulKernelPiPKiS1_i_param_2];
	ld.param.u32 	%r30, [_Z15matrixMulKernelPiPKiS1_i_param_3];
	cvta.to.global.u64 	%rd1, %rd15;
	cvta.to.global.u64 	%rd2, %rd14;
	mov.u32 	%r31, %ctaid.y;
	mov.u32 	%r32, %ntid.y;
	mov.u32 	%r33, %tid.y;
	mad.lo.s32 	%r1, %r31, %r32, %r33;
	mov.u32 	%r34, %ctaid.x;
	mov.u32 	%r35, %ntid.x;
	mov.u32 	%r36, %tid.x;
	mad.lo.s32 	%r2, %r34, %r35, %r36;
	max.s32 	%r37, %r1, %r2;
	setp.ge.s32 	%p1, %r37, %r30;
	@%p1 bra 	$L__BB0_13;
	mul.lo.s32 	%r3, %r30, %r1;
	and.b32  	%r4, %r30, 7;
	setp.lt.u32 	%p2, %r30, 8;
	mov.b32 	%r99, 0;
	mov.u32 	%r104, %r99;
	@%p2 bra 	$L__BB0_4;
	and.b32  	%r99, %r30, 2147483640;
	neg.s32 	%r93, %r99;
	mul.wide.s32 	%rd16, %r30, 4;
	add.s64 	%rd3, %rd1, %rd16;
	shl.b32 	%r7, %r30, 3;
	mul.wide.s32 	%rd17, %r30, 8;
	add.s64 	%rd4, %rd1, %rd17;
	mul.wide.s32 	%rd18, %r30, 12;
	add.s64 	%rd5, %rd1, %rd18;
	mul.wide.s32 	%rd19, %r30, 16;
	add.s64 	%rd6, %rd1, %rd19;
	mul.wide.s32 	%rd20, %r30, 20;
	add.s64 	%rd7, %rd1, %rd20;
	mul.wide.s32 	%rd21, %r30, 24;
	add.s64 	%rd8, %rd1, %rd21;
	mul.wide.s32 	%rd22, %r30, 28;
	add.s64 	%rd9, %rd1, %rd22;
	mul.wide.u32 	%rd23, %r3, 4;
	add.s64 	%rd24, %rd23, %rd2;
	add.s64 	%rd66, %rd24, 16;
	mov.b32 	%r104, 0;
	mov.u32 	%r92, %r2;
$L__BB0_3:
	.pragma "nounroll";
	mul.wide.s32 	%rd25, %r92, 4;
	add.s64 	%rd26, %rd3, %rd25;
	add.s64 	%rd27, %rd4, %rd25;
	add.s64 	%rd28, %rd5, %rd25;
	add.s64 	%rd29, %rd6, %rd25;
	add.s64 	%rd30, %rd7, %rd25;
	add.s64 	%rd31, %rd8, %rd25;
	add.s64 	%rd32, %rd9, %rd25;
	add.s64 	%rd33, %rd1, %rd25;
	ld.global.u32 	%r41, [%rd66+-16];
	ld.global.u32 	%r42, [%rd33];
	mad.lo.s32 	%r43, %r42, %r41, %r104;
	ld.global.u32 	%r44, [%rd66+-12];
	ld.global.u32 	%r45, [%rd26];
	mad.lo.s32 	%r46, %r45, %r44, %r43;
	ld.global.u32 	%r47, [%rd66+-8];
	ld.global.u32 	%r48, [%rd27];
	mad.lo.s32 	%r49, %r48, %r47, %r46;
	ld.global.u32 	%r50, [%rd66+-4];
	ld.global.u32 	%r51, [%rd28];
	mad.lo.s32 	%r52, %r51, %r50, %r49;
	ld.global.u32 	%r53, [%rd66];
	ld.global.u32 	%r54, [%rd29];
	mad.lo.s32 	%r55, %r54, %r53, %r52;
	ld.global.u32 	%r56, [%rd66+4];
	ld.global.u32 	%r57, [%rd30];
	mad.lo.s32 	%r58, %r57, %r56, %r55;
	ld.global.u32 	%r59, [%rd66+8];
	ld.global.u32 	%r60, [%rd31];
	mad.lo.s32 	%r61, %r60, %r59, %r58;
	ld.global.u32 	%r62, [%rd66+12];
	ld.global.u32 	%r63, [%rd32];
	mad.lo.s32 	%r104, %r63, %r62, %r61;
	add.s32 	%r93, %r93, 8;
	add.s32 	%r92, %r92, %r7;
	add.s64 	%rd66, %rd66, 32;
	setp.ne.s32 	%p3, %r93, 0;
	@%p3 bra 	$L__BB0_3;
$L__BB0_4:
	setp.eq.s32 	%p4, %r4, 0;
	@%p4 bra 	$L__BB0_12;
	and.b32  	%r17, %r30, 3;
	setp.lt.u32 	%p5, %r4, 4;
	@%p5 bra 	$L__BB0_7;
	add.s32 	%r65, %r99, %r3;
	mul.wide.u32 	%rd34, %r65, 4;
	add.s64 	%rd35, %rd2, %rd34;
	ld.global.u32 	%r66, [%rd35];
	mad.lo.s32 	%r67, %r99, %r30, %r2;
	mul.wide.s32 	%rd36, %r67, 4;
	add.s64 	%rd37, %rd1, %rd36;
	ld.global.u32 	%r68, [%rd37];
	mad.lo.s32 	%r69, %r68, %r66, %r104;
	cvt.u64.u32 	%rd38, %r3;
	cvt.u64.u32 	%rd39, %r99;
	add.s64 	%rd40, %rd39, %rd38;
	shl.b64 	%rd41, %rd40, 2;
	add.s64 	%rd42, %rd2, %rd41;
	ld.global.u32 	%r70, [%rd42+4];
	mul.wide.s32 	%rd43, %r30, 4;
	add.s64 	%rd44, %rd37, %rd43;
	ld.global.u32 	%r71, [%rd44];
	mad.lo.s32 	%r72, %r71, %r70, %r69;
	ld.global.u32 	%r73, [%rd42+8];
	add.s64 	%rd45, %rd44, %rd43;
	ld.global.u32 	%r74, [%rd45];
	mad.lo.s32 	%r75, %r74, %r73, %r72;
	ld.global.u32 	%r76, [%rd42+12];
	add.s64 	%rd46, %rd45, %rd43;
	ld.global.u32 	%r77, [%rd46];
	mad.lo.s32 	%r104, %r77, %r76, %r75;
	add.s32 	%r99, %r99, 4;
$L__BB0_7:
	setp.eq.s32 	%p6, %r17, 0;
	@%p6 bra 	$L__BB0_12;
	setp.eq.s32 	%p7, %r17, 1;
	@%p7 bra 	$L__BB0_10;
	add.s32 	%r79, %r99, %r3;
	mul.wide.u32 	%rd47, %r79, 4;
	add.s64 	%rd48, %rd2, %rd47;
	ld.global.u32 	%r80, [%rd48];
	mad.lo.s32 	%r81, %r99, %r30, %r2;
	mul.wide.s32 	%rd49, %r81, 4;
	add.s64 	%rd50, %rd1, %rd49;
	ld.global.u32 	%r82, [%rd50];
	mad.lo.s32 	%r83, %r82, %r80, %r104;
	cvt.u64.u32 	%rd51, %r3;
	cvt.u64.u32 	%rd52, %r99;
	add.s64 	%rd53, %rd52, %rd51;
	shl.b64 	%rd54, %rd53, 2;
	add.s64 	%rd55, %rd2, %rd54;
	ld.global.u32 	%r84, [%rd55+4];
	mul.wide.s32 	%rd56, %r30, 4;
	add.s64 	%rd57, %rd50, %rd56;
	ld.global.u32 	%r85, [%rd57];
	mad.lo.s32 	%r104, %r85, %r84, %r83;
	add.s32 	%r99, %r99, 2;
$L__BB0_10:
	and.b32  	%r86, %r30, 1;
	setp.eq.b32 	%p8, %r86, 1;
	not.pred 	%p9, %p8;
	@%p9 bra 	$L__BB0_12;
	add.s32 	%r87, %r99, %r3;
	mul.wide.u32 	%rd58, %r87, 4;
	add.s64 	%rd59, %rd2, %rd58;
	ld.global.u32 	%r88, [%rd59];
	mad.lo.s32 	%r89, %r99, %r30, %r2;
	mul.wide.s32 	%rd60, %r89, 4;
	add.s64 	%rd61, %rd1, %rd60;
	ld.global.u32 	%r90, [%rd61];
	mad.lo.s32 	%r104, %r90, %r88, %r104;
$L__BB0_12:
	ld.param.u64 	%rd65, [_Z15matrixMulKernelPiPKiS1_i_param_0];
	add.s32 	%r91, %r3, %r2;
	cvta.to.global.u64 	%rd62, %rd65;
	mul.wide.s32 	%rd63, %r91, 4;
	add.s64 	%rd64, %rd62, %rd63;
	st.global.u32 	[%rd64], %r104;
$L__BB0_13:
	ret;

}


// ===== COMPILED SASS (sm_100) =====

	.target	sm_100

	.elftype	@"ET_EXEC"


//--------------------- .note.nv.tkinfo           --------------------------
	.section	.note.nv.tkinfo,"",@"SHT_NOTE"
	.sectionflags	@"SHF_NOTE_NV_TKINFO"
	.tkinfo
        /*0018*/ 	.word	0x00000002
        /*0030*/ 	.string	""
        /*0030*/ 	.string	"ptxas"
        /*0030*/ 	.string	"Cuda compilation tools, release 13.0, V13.0.88"
        /*0030*/ 	.string	"Build cuda_13.0.r13.0/compiler.36424714_0"
        /*0030*/ 	.string	"-arch sm_100 -m 64 "



//--------------------- .note.nv.cuinfo           --------------------------
	.section	.note.nv.cuinfo,"",@"SHT_NOTE"
	.sectionflags	@"SHF_NOTE_NV_CUINFO"
        /*0018*/ 	.short	0x0002
        /*001a*/ 	.short	0x0064
        /*001c*/ 	.short	0x0082
	.zero		2


//--------------------- .nv.info                  --------------------------
	.section	.nv.info,"",@"SHT_CUDA_INFO"
	.align	4


	//----- nvinfo : EIATTR_REGCOUNT
	.align		4
        /*0000*/ 	.byte	0x04, 0x2f
        /*0002*/ 	.short	(.L_1 - .L_0)
	.align		4
.L_0:
        /*0004*/ 	.word	index@(_Z15matrixMulKernelPiPKiS1_i)
        /*0008*/ 	.word	0x0000001e


	//----- nvinfo : EIATTR_FRAME_SIZE
	.align		4
.L_1:
        /*000c*/ 	.byte	0x04, 0x11
        /*000e*/ 	.short	(.L_3 - .L_2)
	.align		4
.L_2:
        /*0010*/ 	.word	index@(_Z15matrixMulKernelPiPKiS1_i)
        /*0014*/ 	.word	0x00000000


	//----- nvinfo : EIATTR_MIN_STACK_SIZE
	.align		4
.L_3:
        /*0018*/ 	.byte	0x04, 0x12
        /*001a*/ 	.short	(.L_5 - .L_4)
	.align		4
.L_4:
        /*001c*/ 	.word	index@(_Z15matrixMulKernelPiPKiS1_i)
        /*0020*/ 	.word	0x00000000
.L_5:


//--------------------- .nv.compat                --------------------------
	.section	.nv.compat,"",@"SHT_CUDA_COMPAT_INFO"
	.align	4
        /*0000*/ 	.byte	0x02, 0x09, 0x00, 0x00, 0x02, 0x02, 0x01, 0x00, 0x02, 0x05, 0x05, 0x00, 0x03, 0x07, 0x01, 0x01
        /*0010*/ 	.byte	0x02, 0x03, 0x00, 0x00, 0x02, 0x06, 0x01, 0x00, 0x04, 0x0b, 0x08, 0x00, 0x09, 0x00, 0x00, 0x00
        /*0020*/ 	.byte	0x00, 0x00, 0x00, 0x00


//--------------------- .nv.info._Z15matrixMulKernelPiPKiS1_i --------------------------
	.section	.nv.info._Z15matrixMulKernelPiPKiS1_i,"",@"SHT_CUDA_INFO"
	.sectionflags	@""
	.align	4


	//----- nvinfo : EIATTR_CUDA_API_VERSION
	.align		4
        /*0000*/ 	.byte	0x04, 0x37
        /*0002*/ 	.short	(.L_7 - .L_6)
.L_6:
        /*0004*/ 	.word	0x00000082


	//----- nvinfo : EIATTR_KPARAM_INFO
	.align		4
.L_7:
        /*0008*/ 	.byte	0x04, 0x17
        /*000a*/ 	.short	(.L_9 - .L_8)
.L_8:
        /*000c*/ 	.word	0x00000000
        /*0010*/ 	.short	0x0003
        /*0012*/ 	.short	0x0018
        /*0014*/ 	.byte	0x00, 0xf0, 0x11, 0x00


	//----- nvinfo : EIATTR_KPARAM_INFO
	.align		4
.L_9:
        /*0018*/ 	.byte	0x04, 0x17
        /*001a*/ 	.short	(.L_11 - .L_10)
.L_10:
        /*001c*/ 	.word	0x00000000
        /*0020*/ 	.short	0x0002
        /*0022*/ 	.short	0x0010
        /*0024*/ 	.byte	0x00, 0xf5, 0x21, 0x00


	//----- nvinfo : EIATTR_KPARAM_INFO
	.align		4
.L_11:
        /*0028*/ 	.byte	0x04, 0x17
        /*002a*/ 	.short	(.L_13 - .L_12)
.L_12:
        /*002c*/ 	.word	0x00000000
        /*0030*/ 	.short	0x0001
        /*0032*/ 	.short	0x0008
        /*0034*/ 	.byte	0x00, 0xf5, 0x21, 0x00


	//----- nvinfo : EIATTR_KPARAM_INFO
	.align		4
.L_13:
        /*0038*/ 	.byte	0x04, 0x17
        /*003a*/ 	.short	(.L_15 - .L_14)
.L_14:
        /*003c*/ 	.word	0x00000000
        /*0040*/ 	.short	0x0000
        /*0042*/ 	.short	0x0000
        /*0044*/ 	.byte	0x00, 0xf5, 0x21, 0x00


	//----- nvinfo : EIATTR_SPARSE_MMA_MASK
	.align		4
.L_15:
        /*0048*/ 	.byte	0x03, 0x50
        /*004a*/ 	.short	0x0000


	//----- nvinfo : EIATTR_MAXREG_COUNT
	.align		4
        /*004c*/ 	.byte	0x03, 0x1b
        /*004e*/ 	.short	0x00ff


	//----- nvinfo : EIATTR_MERCURY_ISA_VERSION
	.align		4
        /*0050*/ 	.byte	0x03, 0x5f
        /*0052*/ 	.short	0x0101


	//----- nvinfo : EIATTR_VRC_CTA_INIT_COUNT
	.align		4
        /*0054*/ 	.byte	0x02, 0x4a
	.zero		1
	.zero		1


	//----- nvinfo : EIATTR_EXIT_INSTR_OFFSETS
	.align		4
        /*0058*/ 	.byte	0x04, 0x1c
        /*005a*/ 	.short	(.L_17 - .L_16)


	//   ....[0]....
.L_16:
        /*005c*/ 	.word	0x000000c0


	//   ....[1]....
        /*0060*/ 	.word	0x00000aa0


	//----- nvinfo : EIATTR_CBANK_PARAM_SIZE
	.align		4
.L_17:
        /*0064*/ 	.byte	0x03, 0x19
        /*0066*/ 	.short	0x001c


	//----- nvinfo : EIATTR_PARAM_CBANK
	.align		4
        /*0068*/ 	.byte	0x04, 0x0a
        /*006a*/ 	.short	(.L_19 - .L_18)
	.align		4
.L_18:
        /*006c*/ 	.word	index@(.nv.constant0._Z15matrixMulKernelPiPKiS1_i)
        /*0070*/ 	.short	0x0380
        /*0072*/ 	.short	0x001c


	//----- nvinfo : EIATTR_SW_WAR
	.align		4
.L_19:
        /*0074*/ 	.byte	0x04, 0x36
        /*0076*/ 	.short	(.L_21 - .L_20)
.L_20:
        /*0078*/ 	.word	0x00000008
.L_21:


//--------------------- .nv.callgraph             --------------------------
	.section	.nv.callgraph,"",@"SHT_CUDA_CALLGRAPH"
	.align	4
	.sectionentsize	8
	.align		4
        /*0000*/ 	.word	0x00000000
	.align		4
        /*0004*/ 	.word	0xffffffff
	.align		4
        /*0008*/ 	.word	0x00000000
	.align		4
        /*000c*/ 	.word	0xfffffffe
	.align		4
        /*0010*/ 	.word	0x00000000
	.align		4
        /*0014*/ 	.word	0xfffffffd
	.align		4
        /*0018*/ 	.word	0x00000000
	.align		4
        /*001c*/ 	.word	0xfffffffc


//--------------------- .text._Z15matrixMulKernelPiPKiS1_i --------------------------
	.section	.text._Z15matrixMulKernelPiPKiS1_i,"ax",@progbits
	.align	128
        .global         _Z15matrixMulKernelPiPKiS1_i
        .type           _Z15matrixMulKernelPiPKiS1_i,@function
        .size           _Z15matrixMulKernelPiPKiS1_i,(.L_x_5 - _Z15matrixMulKernelPiPKiS1_i)
        .other          _Z15matrixMulKernelPiPKiS1_i,@"STO_CUDA_ENTRY STV_DEFAULT"
_Z15matrixMulKernelPiPKiS1_i:
.text._Z15matrixMulKernelPiPKiS1_i:
[----:B------:R-:W-:Y:S01]  /*0000*/  LDC R1, c[0x0][0x37c] ;  /* 0x0000df00ff017b82 */ /* 0x000fe20000000800 */
[----:B------:R-:W0:Y:S07]  /*0010*/  S2R R0, SR_TID.Y ;  /* 0x0000000000007919 */ /* 0x000e2e0000002200 */
[----:B------:R-:W0:Y:S01]  /*0020*/  S2UR UR4, SR_CTAID.Y ;  /* 0x00000000000479c3 */ /* 0x000e220000002600 */
[----:B------:R-:W1:Y:S01]  /*0030*/  LDCU UR20, c[0x0][0x398] ;  /* 0x00007300ff1477ac */ /* 0x000e620008000800 */
[----:B------:R-:W2:Y:S06]  /*0040*/  S2R R3, SR_TID.X ;  /* 0x0000000000037919 */ /* 0x000eac0000002100 */
[----:B------:R-:W0:Y:S08]  /*0050*/  LDC R13, c[0x0][0x364] ;  /* 0x0000d900ff0d7b82 */ /* 0x000e300000000800 */
[----:B------:R-:W2:Y:S08]  /*0060*/  S2UR UR5, SR_CTAID.X ;  /* 0x00000000000579c3 */ /* 0x000eb00000002500 */
[----:B------:R-:W2:Y:S01]  /*0070*/  LDC R2, c[0x0][0x360] ;  /* 0x0000d800ff027b82 */ /* 0x000ea20000000800 */
[----:B0-----:R-:W-:-:S02]  /*0080*/  IMAD R13, R13, UR4, R0 ;  /* 0x000000040d0d7c24 */ /* 0x001fc4000f8e0200 */
[----:B--2---:R-:W-:-:S05]  /*0090*/  IMAD R0, R2, UR5, R3 ;  /* 0x0000000502007c24 */ /* 0x004fca000f8e0203 */
[----:B------:R-:W-:-:S04]  /*00a0*/  VIMNMX R2, PT, PT, R13, R0, !PT ;  /* 0x000000000d027248 */ /* 0x000fc80007fe0100 */
[----:B-1----:R-:W-:-:S13]  /*00b0*/  ISETP.GE.AND P0, PT, R2, UR20, PT ;  /* 0x0000001402007c0c */ /* 0x002fda000bf06270 */
[----:B------:R-:W-:Y:S05]  /*00c0*/  @P0 EXIT ;  /* 0x000000000000094d */ /* 0x000fea0003800000 */
[----:B------:R-:W-:Y:S01]  /*00d0*/  UISETP.GE.U32.AND UP0, UPT, UR20, 0x8, UPT ;  /* 0x000000081400788c */ /* 0x000fe2000bf06070 */
[----:B------:R-:W-:Y:S02]  /*00e0*/  HFMA2 R12, -RZ, RZ, 0, 0 ;  /* 0x00000000ff0c7431 */ /* 0x000fe400000001ff */
[----:B------:R-:W-:Y:S01]  /*00f0*/  IMAD R13, R13, UR20, RZ ;  /* 0x000000140d0d7c24 */ /* 0x000fe2000f8e02ff */
[----:B------:R-:W-:Y:S01]  /*0100*/  UMOV UR4, URZ ;  /* 0x000000ff00047c82 */ /* 0x000fe20008000000 */
[----:B------:R-:W0:Y:S04]  /*0110*/  LDCU.64 UR18, c[0x0][0x358] ;  /* 0x00006b00ff1277ac */ /* 0x000e280008000a00 */
[----:B------:R-:W-:Y:S05]  /*0120*/  BRA.U !UP0, `(.L_x_0) ;  /* 0x0000000508007547 */ /* 0x000fea000b800000 */
[----:B------:R-:W1:Y:S01]  /*0130*/  LDC.64 R2, c[0x0][0x388] ;  /* 0x0000e200ff027b82 */ /* 0x000e620000000a00 */
[----:B------:R-:W2:Y:S01]  /*0140*/  LDCU.64 UR22, c[0x0][0x390] ;  /* 0x00007200ff1677ac */ /* 0x000ea20008000a00 */
[----:B------:R-:W-:Y:S02]  /*0150*/  MOV R12, RZ ;  /* 0x000000ff000c7202 */ /* 0x000fe40000000f00 */
[----:B------:R-:W-:Y:S01]  /*0160*/  MOV R14, R0 ;  /* 0x00000000000e7202 */ /* 0x000fe20000000f00 */
[----:B------:R-:W-:-:S04]  /*0170*/  ULOP3.LUT UR4, UR20, 0x7ffffff8, URZ, 0xc0, !UPT ;  /* 0x7ffffff814047892 */ /* 0x000fc8000f8ec0ff */
[----:B------:R-:W-:Y:S02]  /*0180*/  UIADD3 UR5, UPT, UPT, -UR4, URZ, URZ ;  /* 0x000000ff04057290 */ /* 0x000fe4000fffe1ff */
[----:B--2---:R-:W-:Y:S02]  /*0190*/  UIMAD.WIDE UR6, UR20, 0x8, UR22 ;  /* 0x00000008140678a5 */ /* 0x004fe4000f8e0216 */
[----:B------:R-:W-:Y:S02]  /*01a0*/  UIMAD.WIDE UR8, UR20, 0xc, UR22 ;  /* 0x0000000c140878a5 */ /* 0x000fe4000f8e0216 */
[----:B------:R-:W-:Y:S01]  /*01b0*/  UIMAD.WIDE UR10, UR20, 0x10, UR22 ;  /* 0x00000010140a78a5 */ /* 0x000fe2000f8e0216 */
[----:B-1----:R-:W-:Y:S01]  /*01c0*/  IMAD.WIDE.U32 R2, R13, 0x4, R2 ;  /* 0x000000040d027825 */ /* 0x002fe200078e0002 */
[----:B------:R-:W-:Y:S02]  /*01d0*/  UIMAD.WIDE UR12, UR20, 0x14, UR22 ;  /* 0x00000014140c78a5 */ /* 0x000fe4000f8e0216 */
[----:B------:R-:W-:Y:S01]  /*01e0*/  UIMAD.WIDE UR14, UR20, 0x18, UR22 ;  /* 0x00000018140e78a5 */ /* 0x000fe2000f8e0216 */
[----:B------:R-:W-:Y:S01]  /*01f0*/  IADD3 R2, P0, PT, R2, 0x10, RZ ;  /* 0x0000001002027810 */ /* 0x000fe20007f1e0ff */
[----:B------:R-:W-:-:S03]  /*0200*/  UIMAD.WIDE UR16, UR20, 0x1c, UR22 ;  /* 0x0000001c141078a5 */ /* 0x000fc6000f8e0216 */
[----:B------:R-:W-:-:S09]  /*0210*/  IADD3.X R3, PT, PT, RZ, R3, RZ, P0, !PT ;  /* 0x00000003ff037210 */ /* 0x000fd200007fe4ff */
.L_x_1:
[----:B------:R-:W-:Y:S01]  /*0220*/  UIMAD.WIDE UR24, UR20, 0x4, UR22 ;  /* 0x00000004141878a5 */ /* 0x000fe2000f8e0216 */
[----:B------:R-:W-:Y:S01]  /*0230*/  MOV R23, 0x4 ;  /* 0x0000000400177802 */ /* 0x000fe20000000f00 */
[----:B------:R-:W-:Y:S01]  /*0240*/  HFMA2 R25, -RZ, RZ, 0, 2.384185791015625e-07 ;  /* 0x00000004ff197431 */ /* 0x000fe200000001ff */
[----:B0-----:R-:W2:Y:S03]  /*0250*/  LDG.E R21, desc[UR18][R2.64+-0x10] ;  /* 0xfffff01202157981 */ /* 0x001ea6000c1e1900 */
[----:B------:R-:W-:Y:S01]  /*0260*/  IMAD.WIDE R22, R14, R23, UR22 ;  /* 0x000000160e167e25 */ /* 0x000fe2000f8e0217 */
[----:B------:R-:W-:Y:S01]  /*0270*/  MOV R8, UR24 ;  /* 0x0000001800087c02 */ /* 0x000fe20008000f00 */
[----:B------:R-:W3:Y:S01]  /*0280*/  LDG.E R19, desc[UR18][R2.64+-0xc] ;  /* 0xfffff41202137981 */ /* 0x000ee2000c1e1900 */
[----:B------:R-:W-:-:S03]  /*0290*/  MOV R9, UR25 ;  /* 0x0000001900097c02 */ /* 0x000fc60008000f00 */
[----:B------:R-:W2:Y:S01]  /*02a0*/  LDG.E R22, desc[UR18][R22.64] ;  /* 0x0000001216167981 */ /* 0x000ea2000c1e1900 */
[----:B------:R-:W-:Y:S02]  /*02b0*/  IMAD.MOV.U32 R11, RZ, RZ, 0x4 ;  /* 0x00000004ff0b7424 */ /* 0x000fe400078e00ff */
[----:B------:R-:W-:-:S04]  /*02c0*/  IMAD.WIDE R8, R14, 0x4, R8 ;  /* 0x000000040e087825 */ /* 0x000fc800078e0208 */
[----:B------:R-:W-:Y:S01]  /*02d0*/  HFMA2 R7, -RZ, RZ, 0, 2.384185791015625e-07 ;  /* 0x00000004ff077431 */ /* 0x000fe200000001ff */
[----:B------:R-:W-:Y:S01]  /*02e0*/  MOV R5, 0x4 ;  /* 0x0000000400057802 */ /* 0x000fe20000000f00 */
[----:B------:R-:W4:Y:S01]  /*02f0*/  LDG.E R17, desc[UR18][R2.64+-0x8] ;  /* 0xfffff81202117981 */ /* 0x000f22000c1e1900 */
[----:B------:R-:W-:-:S03]  /*0300*/  IMAD.WIDE R24, R14, R25, UR6 ;  /* 0x000000060e187e25 */ /* 0x000fc6000f8e0219 */
[----:B------:R0:W3:Y:S01]  /*0310*/  LDG.E R20, desc[UR18][R8.64] ;  /* 0x0000001208147981 */ /* 0x0000e2000c1e1900 */
[----:B------:R-:W-:-:S03]  /*0320*/  IMAD.WIDE R10, R14, R11, UR8 ;  /* 0x000000080e0a7e25 */ /* 0x000fc6000f8e020b */
[----:B------:R-:W4:Y:S01]  /*0330*/  LDG.E R18, desc[UR18][R24.64] ;  /* 0x0000001218127981 */ /* 0x000f22000c1e1900 */
[----:B------:R-:W-:-:S04]  /*0340*/  IMAD.WIDE R4, R14, R5, UR10 ;  /* 0x0000000a0e047e25 */ /* 0x000fc8000f8e0205 */
[----:B------:R-:W-:Y:S01]  /*0350*/  HFMA2 R27, -RZ, RZ, 0, 2.384185791015625e-07 ;  /* 0x00000004ff1b7431 */ /* 0x000fe200000001ff */
[----:B------:R1:W5:Y:S01]  /*0360*/  LDG.E R16, desc[UR18][R10.64] ;  /* 0x000000120a107981 */ /* 0x000362000c1e1900 */
[C---:B------:R-:W-:Y:S01]  /*0370*/  IMAD.WIDE R6, R14.reuse, R7, UR12 ;  /* 0x0000000c0e067e25 */ /* 0x040fe2000f8e0207 */
[----:B0-----:R-:W-:Y:S02]  /*0380*/  MOV R9, 0x4 ;  /* 0x0000000400097802 */ /* 0x001fe40000000f00 */
[----:B------:R-:W5:Y:S04]  /*0390*/  LDG.E R15, desc[UR18][R2.64+-0x4] ;  /* 0xfffffc12020f7981 */ /* 0x000f68000c1e1900 */
[----:B------:R0:W5:Y:S01]  /*03a0*/  LDG.E R4, desc[UR18][R4.64] ;  /* 0x0000001204047981 */ /* 0x000162000c1e1900 */
[----:B------:R-:W-:-:S03]  /*03b0*/  IMAD.WIDE R8, R14, R9, UR14 ;  /* 0x0000000e0e087e25 */ /* 0x000fc6000f8e0209 */
[----:B------:R-:W5:Y:S01]  /*03c0*/  LDG.E R23, desc[UR18][R2.64] ;  /* 0x0000001202177981 */ /* 0x000f62000c1e1900 */
[----:B-1----:R-:W-:-:S03]  /*03d0*/  IMAD.WIDE R10, R14, R27, UR16 ;  /* 0x000000100e0a7e25 */ /* 0x002fc6000f8e021b */
[----:B------:R-:W5:Y:S04]  /*03e0*/  LDG.E R7, desc[UR18][R6.64] ;  /* 0x0000001206077981 */ /* 0x000f68000c1e1900 */
[----:B------:R-:W5:Y:S04]  /*03f0*/  LDG.E R24, desc[UR18][R2.64+0x4] ;  /* 0x0000041202187981 */ /* 0x000f68000c1e1900 */
[----:B------:R-:W5:Y:S04]  /*0400*/  LDG.E R8, desc[UR18][R8.64] ;  /* 0x0000001208087981 */ /* 0x000f68000c1e1900 */
[----:B------:R-:W5:Y:S04]  /*0410*/  LDG.E R25, desc[UR18][R2.64+0x8] ;  /* 0x0000081202197981 */ /* 0x000f68000c1e1900 */
[----:B------:R-:W5:Y:S04]  /*0420*/  LDG.E R10, desc[UR18][R10.64] ;  /* 0x000000120a0a7981 */ /* 0x000f68000c1e1900 */
[----:B------:R1:W5:Y:S01]  /*0430*/  LDG.E R27, desc[UR18][R2.64+0xc] ;  /* 0x00000c12021b7981 */ /* 0x000362000c1e1900 */
[----:B------:R-:W-:-:S04]  /*0440*/  UIADD3 UR5, UPT, UPT, UR5, 0x8, URZ ;  /* 0x0000000805057890 */ /* 0x000fc8000fffe0ff */
[----:B------:R-:W-:Y:S01]  /*0450*/  UISETP.NE.AND UP0, UPT, UR5, URZ, UPT ;  /* 0x000000ff0500728c */ /* 0x000fe2000bf05270 */
[----:B0-----:R-:W-:Y:S02]  /*0460*/  MOV R5, UR20 ;  /* 0x0000001400057c02 */ /* 0x001fe40008000f00 */
[----:B-1----:R-:W-:-:S03]  /*0470*/  IADD3 R2, P0, PT, R2, 0x20, RZ ;  /* 0x0000002002027810 */ /* 0x002fc60007f1e0ff */
[----:B------:R-:W-:Y:S01]  /*0480*/  IMAD R14, R5, 0x8, R14 ;  /* 0x00000008050e7824 */ /* 0x000fe200078e020e */
[----:B------:R-:W-:Y:S01]  /*0490*/  IADD3.X R3, PT, PT, RZ, R3, RZ, P0, !PT ;  /* 0x00000003ff037210 */ /* 0x000fe200007fe4ff */
[----:B--2---:R-:W-:-:S04]  /*04a0*/  IMAD R21, R21, R22, R12 ;  /* 0x0000001615157224 */ /* 0x004fc800078e020c */
[----:B---3--:R-:W-:-:S04]  /*04b0*/  IMAD R19, R19, R20, R21 ;  /* 0x0000001413137224 */ /* 0x008fc800078e0215 */
[----:B----4-:R-:W-:-:S04]  /*04c0*/  IMAD R17, R17, R18, R19 ;  /* 0x0000001211117224 */ /* 0x010fc800078e0213 */
[----:B-----5:R-:W-:-:S04]  /*04d0*/  IMAD R15, R15, R16, R17 ;  /* 0x000000100f0f7224 */ /* 0x020fc800078e0211 */
[----:B------:R-:W-:-:S04]  /*04e0*/  IMAD R4, R23, R4, R15 ;  /* 0x0000000417047224 */ /* 0x000fc800078e020f */
[----:B------:R-:W-:-:S04]  /*04f0*/  IMAD R4, R24, R7, R4 ;  /* 0x0000000718047224 */ /* 0x000fc800078e0204 */
[----:B------:R-:W-:-:S04]  /*0500*/  IMAD R4, R25, R8, R4 ;  /* 0x0000000819047224 */ /* 0x000fc800078e0204 */
[----:B------:R-:W-:Y:S01]  /*0510*/  IMAD R12, R27, R10, R4 ;  /* 0x0000000a1b0c7224 */ /* 0x000fe200078e0204 */
[----:B------:R-:W-:Y:S06]  /*0520*/  BRA.U UP0, `(.L_x_1) ;  /* 0xfffffffd003c7547 */ /* 0x000fec000b83ffff */
.L_x_0:
[----:B------:R-:W-:-:S04]  /*0530*/  ULOP3.LUT UR6, UR20, 0x7, URZ, 0xc0, !UPT ;  /* 0x0000000714067892 */ /* 0x000fc8000f8ec0ff */
[----:B------:R-:W-:-:S09]  /*0540*/  UISETP.NE.AND UP0, UPT, UR6, URZ, UPT ;  /* 0x000000ff0600728c */ /* 0x000fd2000bf05270 */
[----:B------:R-:W-:Y:S05]  /*0550*/  BRA.U !UP0, `(.L_x_2) ;  /* 0x0000000508407547 */ /* 0x000fea000b800000 */
[----:B------:R-:W-:Y:S02]  /*0560*/  UISETP.GE.U32.AND UP0, UPT, UR6, 0x4, UPT ;  /* 0x000000040600788c */ /* 0x000fe4000bf06070 */
[----:B------:R-:W-:-:S04]  /*0570*/  ULOP3.LUT UR5, UR20, 0x3, URZ, 0xc0, !UPT ;  /* 0x0000000314057892 */ /* 0x000fc8000f8ec0ff */
[----:B------:R-:W-:-:S03]  /*0580*/  UISETP.NE.AND UP1, UPT, UR5, URZ, UPT ;  /* 0x000000ff0500728c */ /* 0x000fc6000bf25270 */
[----:B------:R-:W-:Y:S08]  /*0590*/  BRA.U !UP0, `(.L_x_3) ;  /* 0x00000001087c7547 */ /* 0x000ff0000b800000 */
[----:B------:R-:W1:Y:S01]  /*05a0*/  LDC.64 R6, c[0x0][0x390] ;  /* 0x0000e400ff067b82 */ /* 0x000e620000000a00 */
[----:B------:R-:W2:Y:S01]  /*05b0*/  LDCU.64 UR6, c[0x0][0x388] ;  /* 0x00007100ff0677ac */ /* 0x000ea20008000a00 */
[----:B------:R-:W-:Y:S02]  /*05c0*/  MOV R9, UR4 ;  /* 0x0000000400097c02 */ /* 0x000fe40008000f00 */
[C---:B------:R-:W-:Y:S02]  /*05d0*/  IADD3 R3, PT, PT, R13.reuse, UR4, RZ ;  /* 0x000000040d037c10 */ /* 0x040fe4000fffe0ff */
[----:B------:R-:W-:Y:S01]  /*05e0*/  IADD3 R10, P0, PT, R13, UR4, RZ ;  /* 0x000000040d0a7c10 */ /* 0x000fe2000ff1e0ff */
[----:B------:R-:W-:Y:S01]  /*05f0*/  IMAD R9, R9, UR20, R0 ;  /* 0x0000001409097c24 */ /* 0x000fe2000f8e0200 */
[----:B------:R-:W3:Y:S01]  /*0600*/  LDC.64 R4, c[0x0][0x388] ;  /* 0x0000e200ff047b82 */ /* 0x000ee20000000a00 */
[----:B------:R-:W-:Y:S02]  /*0610*/  MOV R11, UR20 ;  /* 0x00000014000b7c02 */ /* 0x000fe40008000f00 */
[----:B------:R-:W-:Y:S01]  /*0620*/  MOV R15, UR20 ;  /* 0x00000014000f7c02 */ /* 0x000fe20008000f00 */
[----:B-1----:R-:W-:Y:S01]  /*0630*/  IMAD.WIDE R6, R9, 0x4, R6 ;  /* 0x0000000409067825 */ /* 0x002fe200078e0206 */
[----:B------:R-:W-:-:S05]  /*0640*/  MOV R9, UR20 ;  /* 0x0000001400097c02 */ /* 0x000fca0008000f00 */
[----:B------:R-:W-:Y:S02]  /*0650*/  IMAD.WIDE R8, R9, 0x4, R6 ;  /* 0x0000000409087825 */ /* 0x000fe400078e0206 */
[----:B0-----:R-:W4:Y:S02]  /*0660*/  LDG.E R6, desc[UR18][R6.64] ;  /* 0x0000001206067981 */ /* 0x001f24000c1e1900 */
[----:B---3--:R-:W-:Y:S01]  /*0670*/  IMAD.WIDE.U32 R4, R3, 0x4, R4 ;  /* 0x0000000403047825 */ /* 0x008fe200078e0004 */
[----:B------:R-:W-:Y:S01]  /*0680*/  IADD3.X R3, PT, PT, RZ, RZ, RZ, P0, !PT ;  /* 0x000000ffff037210 */ /* 0x000fe200007fe4ff */
[----:B------:R-:W3:Y:S01]  /*0690*/  LDG.E R17, desc[UR18][R8.64] ;  /* 0x0000001208117981 */ /* 0x000ee2000c1e1900 */
[----:B--2---:R-:W-:-:S03]  /*06a0*/  LEA R2, P0, R10, UR6, 0x2 ;  /* 0x000000060a027c11 */ /* 0x004fc6000f8010ff */
[----:B------:R-:W4:Y:S01]  /*06b0*/  LDG.E R5, desc[UR18][R4.64] ;  /* 0x0000001204057981 */ /* 0x000f22000c1e1900 */
[----:B------:R-:W-:Y:S01]  /*06c0*/  LEA.HI.X R3, R10, UR7, R3, 0x2, P0 ;  /* 0x000000070a037c11 */ /* 0x000fe200080f1403 */
[----:B------:R-:W-:-:S04]  /*06d0*/  IMAD.WIDE R10, R11, 0x4, R8 ;  /* 0x000000040b0a7825 */ /* 0x000fc800078e0208 */
[----:B------:R-:W3:Y:S01]  /*06e0*/  LDG.E R16, desc[UR18][R2.64+0x4] ;  /* 0x0000041202107981 */ /* 0x000ee2000c1e1900 */
[----:B------:R-:W-:-:S03]  /*06f0*/  IMAD.WIDE R14, R15, 0x4, R10 ;  /* 0x000000040f0e7825 */ /* 0x000fc600078e020a */
[----:B------:R-:W2:Y:S04]  /*0700*/  LDG.E R19, desc[UR18][R10.64] ;  /* 0x000000120a137981 */ /* 0x000ea8000c1e1900 */
[----:B------:R-:W2:Y:S04]  /*0710*/  LDG.E R18, desc[UR18][R2.64+0x8] ;  /* 0x0000081202127981 */ /* 0x000ea8000c1e1900 */
[----:B------:R-:W5:Y:S04]  /*0720*/  LDG.E R20, desc[UR18][R2.64+0xc] ;  /* 0x00000c1202147981 */ /* 0x000f68000c1e1900 */
[----:B------:R-:W5:Y:S01]  /*0730*/  LDG.E R14, desc[UR18][R14.64] ;  /* 0x000000120e0e7981 */ /* 0x000f62000c1e1900 */
[----:B------:R-:W-:Y:S01]  /*0740*/  UIADD3 UR4, UPT, UPT, UR4, 0x4, URZ ;  /* 0x0000000404047890 */ /* 0x000fe2000fffe0ff */
[----:B----4-:R-:W-:-:S04]  /*0750*/  IMAD R5, R5, R6, R12 ;  /* 0x0000000605057224 */ /* 0x010fc800078e020c */
[----:B---3--:R-:W-:-:S04]  /*0760*/  IMAD R5, R16, R17, R5 ;  /* 0x0000001110057224 */ /* 0x008fc800078e0205 */
[----:B--2---:R-:W-:-:S04]  /*0770*/  IMAD R5, R18, R19, R5 ;  /* 0x0000001312057224 */ /* 0x004fc800078e0205 */
[----:B-----5:R-:W-:-:S07]  /*0780*/  IMAD R12, R20, R14, R5 ;  /* 0x0000000e140c7224 */ /* 0x020fce00078e0205 */
.L_x_3:
[----:B------:R-:W-:Y:S05]  /*0790*/  BRA.U !UP1, `(.L_x_2) ;  /* 0x0000000109b07547 */ /* 0x000fea000b800000 */
[----:B------:R-:W-:Y:S01]  /*07a0*/  UISETP.NE.AND UP0, UPT, UR5, 0x1, UPT ;  /* 0x000000010500788c */ /* 0x000fe2000bf05270 */
[----:B------:R-:W-:Y:S01]  /*07b0*/  MOV R7, UR4 ;  /* 0x0000000400077c02 */ /* 0x000fe20008000f00 */
[----:B------:R-:W-:Y:S02]  /*07c0*/  ULOP3.LUT UR5, UR20, 0x1, URZ, 0xc0, !UPT ;  /* 0x0000000114057892 */ /* 0x000fe4000f8ec0ff */
[----:B------:R-:W-:Y:S02]  /*07d0*/  IMAD.U32 R15, RZ, RZ, UR20 ;  /* 0x00000014ff0f7e24 */ /* 0x000fe4000f8e00ff */
[----:B------:R-:W-:Y:S01]  /*07e0*/  UISETP.NE.U32.AND UP1, UPT, UR5, 0x1, UPT ;  /* 0x000000010500788c */ /* 0x000fe2000bf25070 */
[----:B------:R-:W-:-:S04]  /*07f0*/  PLOP3.LUT P1, PT, PT, PT, UP0, 0x80, 0x8 ;  /* 0x000000000008781c */ /* 0x000fc80003f2f008 */
[----:B------:R-:W1:Y:S01]  /*0800*/  @UP0 LDCU.64 UR6, c[0x0][0x388] ;  /* 0x00007100ff0607ac */ /* 0x000e620008000a00 */
[----:B------:R-:W-:Y:S01]  /*0810*/  PLOP3.LUT P0, PT, PT, PT, UP1, 0x80, 0x8 ;  /* 0x000000000008781c */ /* 0x000fe20003f0f018 */
[----:B------:R-:W2:Y:S01]  /*0820*/  @UP0 LDCU.64 UR8, c[0x0][0x390] ;  /* 0x00007200ff0807ac */ /* 0x000ea20008000a00 */
[----:B------:R-:W3:Y:S06]  /*0830*/  @UP0 LDCU.64 UR10, c[0x0][0x388] ;  /* 0x00007100ff0a07ac */ /* 0x000eec0008000a00 */
[C---:B------:R-:W-:Y:S01]  /*0840*/  @P1 VIADD R3, R13.reuse, UR4 ;  /* 0x000000040d031c36 */ /* 0x040fe20008000000 */
[----:B------:R-:W-:Y:S01]  /*0850*/  @P1 IADD3 R6, P2, PT, R13, UR4, RZ ;  /* 0x000000040d061c10 */ /* 0x000fe2000ff5e0ff */
[----:B------:R-:W4:Y:S01]  /*0860*/  @!UP1 LDCU.64 UR12, c[0x0][0x388] ;  /* 0x00007100ff0c97ac */ /* 0x000f220008000a00 */
[----:B------:R-:W-:Y:S01]  /*0870*/  @UP0 UIADD3 UR4, UPT, UPT, UR4, 0x2, URZ ;  /* 0x0000000204040890 */ /* 0x000fe2000fffe0ff */
[----:B-1----:R-:W-:-:S02]  /*0880*/  MOV R10, UR6 ;  /* 0x00000006000a7c02 */ /* 0x002fc40008000f00 */
[----:B------:R-:W-:Y:S01]  /*0890*/  MOV R11, UR7 ;  /* 0x00000007000b7c02 */ /* 0x000fe20008000f00 */
[----:B------:R-:W1:Y:S01]  /*08a0*/  @!UP1 LDCU.64 UR6, c[0x0][0x390] ;  /* 0x00007200ff0697ac */ /* 0x000e620008000a00 */
[----:B--2---:R-:W-:Y:S02]  /*08b0*/  MOV R4, UR8 ;  /* 0x0000000800047c02 */ /* 0x004fe40008000f00 */
[----:B------:R-:W-:Y:S01]  /*08c0*/  MOV R5, UR9 ;  /* 0x0000000900057c02 */ /* 0x000fe20008000f00 */
[----:B------:R-:W-:-:S04]  /*08d0*/  @P1 IMAD.WIDE.U32 R10, R3, 0x4, R10 ;  /* 0x00000004030a1825 */ /* 0x000fc800078e000a */
[----:B------:R-:W-:Y:S01]  /*08e0*/  @P1 IMAD R3, R7, UR20, R0 ;  /* 0x0000001407031c24 */ /* 0x000fe2000f8e0200 */
[----:B------:R-:W-:Y:S01]  /*08f0*/  @P1 IADD3.X R7, PT, PT, RZ, RZ, RZ, P2, !PT ;  /* 0x000000ffff071210 */ /* 0x000fe200017fe4ff */
[----:B0-----:R-:W2:Y:S01]  /*0900*/  @P1 LDG.E R11, desc[UR18][R10.64] ;  /* 0x000000120a0b1981 */ /* 0x001ea2000c1e1900 */
[C---:B---3--:R-:W-:Y:S01]  /*0910*/  @P1 LEA R2, P2, R6.reuse, UR10, 0x2 ;  /* 0x0000000a06021c11 */ /* 0x048fe2000f8410ff */
[----:B------:R-:W-:Y:S01]  /*0920*/  @P1 IMAD.WIDE R4, R3, 0x4, R4 ;  /* 0x0000000403041825 */ /* 0x000fe200078e0204 */
[----:B------:R-:W-:Y:S02]  /*0930*/  MOV R19, UR4 ;  /* 0x0000000400137c02 */ /* 0x000fe40008000f00 */
[----:B------:R-:W-:Y:S02]  /*0940*/  @P1 LEA.HI.X R3, R6, UR11, R7, 0x2, P2 ;  /* 0x0000000b06031c11 */ /* 0x000fe400090f1407 */
[----:B----4-:R-:W-:Y:S01]  /*0950*/  MOV R6, UR12 ;  /* 0x0000000c00067c02 */ /* 0x010fe20008000f00 */
[----:B------:R-:W-:Y:S01]  /*0960*/  @P1 IMAD.WIDE R14, R15, 0x4, R4 ;  /* 0x000000040f0e1825 */ /* 0x000fe200078e0204 */
[----:B------:R-:W-:Y:S01]  /*0970*/  MOV R7, UR13 ;  /* 0x0000000d00077c02 */ /* 0x000fe20008000f00 */
[----:B------:R-:W2:Y:S01]  /*0980*/  @P1 LDG.E R4, desc[UR18][R4.64] ;  /* 0x0000001204041981 */ /* 0x000ea2000c1e1900 */
[----:B------:R-:W-:Y:S01]  /*0990*/  @!P0 IADD3 R17, PT, PT, R13, UR4, RZ ;  /* 0x000000040d118c10 */ /* 0x000fe2000fffe0ff */
[----:B------:R-:W-:Y:S01]  /*09a0*/  @!P0 IMAD R19, R19, UR20, R0 ;  /* 0x0000001413138c24 */ /* 0x000fe2000f8e0200 */
[----:B-1----:R-:W-:Y:S01]  /*09b0*/  MOV R8, UR6 ;  /* 0x0000000600087c02 */ /* 0x002fe20008000f00 */
[----:B------:R-:W3:Y:S01]  /*09c0*/  @P1 LDG.E R14, desc[UR18][R14.64] ;  /* 0x000000120e0e1981 */ /* 0x000ee2000c1e1900 */
[----:B------:R-:W-:Y:S01]  /*09d0*/  MOV R9, UR7 ;  /* 0x0000000700097c02 */ /* 0x000fe20008000f00 */
[----:B------:R-:W-:-:S02]  /*09e0*/  @!P0 IMAD.WIDE.U32 R6, R17, 0x4, R6 ;  /* 0x0000000411068825 */ /* 0x000fc400078e0006 */
[----:B------:R-:W3:Y:S02]  /*09f0*/  @P1 LDG.E R2, desc[UR18][R2.64+0x4] ;  /* 0x0000041202021981 */ /* 0x000ee4000c1e1900 */
[----:B------:R-:W-:Y:S02]  /*0a00*/  @!P0 IMAD.WIDE R8, R19, 0x4, R8 ;  /* 0x0000000413088825 */ /* 0x000fe400078e0208 */
[----:B------:R-:W4:Y:S04]  /*0a10*/  @!P0 LDG.E R7, desc[UR18][R6.64] ;  /* 0x0000001206078981 */ /* 0x000f28000c1e1900 */
[----:B------:R-:W4:Y:S01]  /*0a20*/  @!P0 LDG.E R8, desc[UR18][R8.64] ;  /* 0x0000001208088981 */ /* 0x000f22000c1e1900 */
[----:B--2---:R-:W-:-:S04]  /*0a30*/  @P1 IMAD R11, R11, R4, R12 ;  /* 0x000000040b0b1224 */ /* 0x004fc800078e020c */
[----:B---3--:R-:W-:-:S04]  /*0a40*/  @P1 IMAD R12, R2, R14, R11 ;  /* 0x0000000e020c1224 */ /* 0x008fc800078e020b */
[----:B----4-:R-:W-:-:S07]  /*0a50*/  @!P0 IMAD R12, R7, R8, R12 ;  /* 0x00000008070c8224 */ /* 0x010fce00078e020c */
.L_x_2:
[----:B------:R-:W1:Y:S01]  /*0a60*/  LDC.64 R2, c[0x0][0x380] ;  /* 0x0000e000ff027b82 */ /* 0x000e620000000a00 */
[----:B------:R-:W-:-:S05]  /*0a70*/  IADD3 R13, PT, PT, R0, R13, RZ ;  /* 0x0000000d000d7210 */ /* 0x000fca0007ffe0ff */
[----:B-1----:R-:W-:-:S05]  /*0a80*/  IMAD.WIDE R2, R13, 0x4, R2 ;  /* 0x000000040d027825 */ /* 0x002fca00078e0202 */
[----:B0-----:R-:W-:Y:S01]  /*0a90*/  STG.E desc[UR18][R2.64], R12 ;  /* 0x0000000c02007986 */ /* 0x001fe2000c101912 */
[----:B------:R-:W-:Y:S05]  /*0aa0*/  EXIT ;  /* 0x000000000000794d */ /* 0x000fea0003800000 */
.L_x_4:
[----:B------:R-:W-:-:S00]  /*0ab0*/  BRA `(.L_x_4) ;  /* 0xfffffffc00fc7947 */ /* 0x000fc0000383ffff */
[----:B------:R-:W-:-:S00]  /*0ac0*/  NOP ;  /* 0x0000000000007918 */ /* 0x000fc00000000000 */
        /* <DEDUP_REMOVED lines=11> */
.L_x_5:


//--------------------- .nv.shared.reserved.0     --------------------------
	.section	.nv.shared.reserved.0,"aw",@nobits
	.weak		__nv_reservedSMEM_offset_0_alias
	.size		__nv_reservedSMEM_offset_0_alias, 0, 64
	.other		__nv_reservedSMEM_offset_0_alias,@"STO_CUDA_RESERVED_SHARED STV_DEFAULT"
__nv_reservedSMEM_offset_0_alias:
	.zero		0
	.zero		64


//--------------------- .nv.constant0._Z15matrixMulKernelPiPKiS1_i --------------------------
	.section	.nv.constant0._Z15matrixMulKernelPiPKiS1_i,"a",@progbits
	.sectionflags	@""
	.align	4
.nv.constant0._Z15matrixMulKernelPiPKiS1_i:
	.zero		924


//--------------------- SYMBOLS --------------------------

	.type		.nv.reservedSmem.offset0,@object
	.size		.nv.reservedSmem.offset0,0x4
